//
// Generated by NVIDIA NVVM Compiler
//
// Compiler Build ID: CL-36424714
// Cuda compilation tools, release 13.0, V13.0.88
// Based on NVVM 20.0.0
//

.version 9.0
.target sm_100
.address_size 64

	// .globl	_Z13min_reductionPfPjS0_j

.visible .entry _Z13min_reductionPfPjS0_j(
	.param .u64 .ptr .align 1 _Z13min_reductionPfPjS0_j_param_0,
	.param .u64 .ptr .align 1 _Z13min_reductionPfPjS0_j_param_1,
	.param .u64 .ptr .align 1 _Z13min_reductionPfPjS0_j_param_2,
	.param .u32 _Z13min_reductionPfPjS0_j_param_3
)
{
	.reg .pred 	%p<10>;
	.reg .b32 	%r<16>;
	.reg .b32 	%f<3>;
	.reg .b64 	%rd<19>;

	ld.param.u64 	%rd4, [_Z13min_reductionPfPjS0_j_param_0];
	ld.param.u64 	%rd6, [_Z13min_reductionPfPjS0_j_param_1];
	ld.param.u64 	%rd5, [_Z13min_reductionPfPjS0_j_param_2];
	ld.param.u32 	%r9, [_Z13min_reductionPfPjS0_j_param_3];
	cvta.to.global.u64 	%rd1, %rd6;
	mov.u32 	%r15, %ntid.x;
	mov.u32 	%r2, %ctaid.x;
	mul.lo.s32 	%r3, %r15, %r2;
	mov.u32 	%r4, %tid.x;
	add.s32 	%r5, %r3, %r4;
	setp.ge.u32 	%p1, %r5, %r9;
	setp.lt.u32 	%p2, %r15, 2;
	or.pred  	%p3, %p1, %p2;
	@%p3 bra 	$L__BB0_6;
	cvta.to.global.u64 	%rd2, %rd4;
	mul.wide.s32 	%rd7, %r5, 4;
	add.s64 	%rd3, %rd1, %rd7;
$L__BB0_2:
	mov.u32 	%r6, %r15;
	shr.u32 	%r15, %r6, 1;
	add.s32 	%r11, %r15, %r5;
	setp.ge.u32 	%p4, %r4, %r15;
	setp.ge.u32 	%p5, %r11, %r9;
	or.pred  	%p6, %p4, %p5;
	@%p6 bra 	$L__BB0_5;
	ld.global.u32 	%r12, [%rd3];
	mul.wide.u32 	%rd8, %r12, 4;
	add.s64 	%rd9, %rd2, %rd8;
	ld.global.f32 	%f1, [%rd9];
	shl.b32 	%r13, %r15, 2;
	cvt.u64.u32 	%rd10, %r13;
	add.s64 	%rd11, %rd3, %rd10;
	ld.global.u32 	%r8, [%rd11];
	mul.wide.u32 	%rd12, %r8, 4;
	add.s64 	%rd13, %rd2, %rd12;
	ld.global.f32 	%f2, [%rd13];
	setp.geu.f32 	%p7, %f1, %f2;
	@%p7 bra 	$L__BB0_5;
	st.global.u32 	[%rd3], %r8;
$L__BB0_5:
	bar.sync 	0;
	setp.gt.u32 	%p8, %r6, 3;
	@%p8 bra 	$L__BB0_2;
$L__BB0_6:
	setp.ne.s32 	%p9, %r4, 0;
	@%p9 bra 	$L__BB0_8;
	mul.wide.u32 	%rd14, %r3, 4;
	add.s64 	%rd15, %rd1, %rd14;
	ld.global.u32 	%r14, [%rd15];
	cvta.to.global.u64 	%rd16, %rd5;
	mul.wide.u32 	%rd17, %r2, 4;
	add.s64 	%rd18, %rd16, %rd17;
	st.global.u32 	[%rd18], %r14;
$L__BB0_8:
	ret;

}


// ===== COMPILED SASS (sm_100) =====

	.target	sm_100

	.elftype	@"ET_EXEC"


//--------------------- .note.nv.tkinfo           --------------------------
	.section	.note.nv.tkinfo,"",@"SHT_NOTE"
	.sectionflags	@"SHF_NOTE_NV_TKINFO"
	.tkinfo
        /*0018*/ 	.word	0x00000002
        /*0030*/ 	.string	""
        /*0030*/ 	.string	"ptxas"
        /*0030*/ 	.string	"Cuda compilation tools, release 13.0, V13.0.88"
        /*0030*/ 	.string	"Build cuda_13.0.r13.0/compiler.36424714_0"
        /*0030*/ 	.string	"-arch sm_100 -m 64 "



//--------------------- .note.nv.cuinfo           --------------------------
	.section	.note.nv.cuinfo,"",@"SHT_NOTE"
	.sectionflags	@"SHF_NOTE_NV_CUINFO"
        /*0018*/ 	.short	0x0002
        /*001a*/ 	.short	0x0064
        /*001c*/ 	.short	0x0082
	.zero		2


//--------------------- .nv.info                  --------------------------
	.section	.nv.info,"",@"SHT_CUDA_INFO"
	.align	4


	//----- nvinfo : EIATTR_REGCOUNT
	.align		4
        /*0000*/ 	.byte	0x04, 0x2f
        /*0002*/ 	.short	(.L_1 - .L_0)
	.align		4
.L_0:
        /*0004*/ 	.word	index@(_Z13min_reductionPfPjS0_j)
        /*0008*/ 	.word	0x00000013


	//----- nvinfo : EIATTR_FRAME_SIZE
	.align		4
.L_1:
        /*000c*/ 	.byte	0x04, 0x11
        /*000e*/ 	.short	(.L_3 - .L_2)
	.align		4
.L_2:
        /*0010*/ 	.word	index@(_Z13min_reductionPfPjS0_j)
        /*0014*/ 	.word	0x00000000


	//----- nvinfo : EIATTR_MIN_STACK_SIZE
	.align		4
.L_3:
        /*0018*/ 	.byte	0x04, 0x12
        /*001a*/ 	.short	(.L_5 - .L_4)
	.align		4
.L_4:
        /*001c*/ 	.word	index@(_Z13min_reductionPfPjS0_j)
        /*0020*/ 	.word	0x00000000
.L_5:


//--------------------- .nv.compat                --------------------------
	.section	.nv.compat,"",@"SHT_CUDA_COMPAT_INFO"
	.align	4
        /*0000*/ 	.byte	0x02, 0x09, 0x00, 0x00, 0x02, 0x02, 0x01, 0x00, 0x02, 0x05, 0x05, 0x00, 0x03, 0x07, 0x01, 0x01
        /*0010*/ 	.byte	0x02, 0x03, 0x00, 0x00, 0x02, 0x06, 0x01, 0x00, 0x04, 0x0b, 0x08, 0x00, 0x09, 0x00, 0x00, 0x00
        /*0020*/ 	.byte	0x00, 0x00, 0x00, 0x00


//--------------------- .nv.info._Z13min_reductionPfPjS0_j --------------------------
	.section	.nv.info._Z13min_reductionPfPjS0_j,"",@"SHT_CUDA_INFO"
	.sectionflags	@""
	.align	4


	//----- nvinfo : EIATTR_CUDA_API_VERSION
	.align		4
        /*0000*/ 	.byte	0x04, 0x37
        /*0002*/ 	.short	(.L_7 - .L_6)
.L_6:
        /*0004*/ 	.word	0x00000082


	//----- nvinfo : EIATTR_KPARAM_INFO
	.align		4
.L_7:
        /*0008*/ 	.byte	0x04, 0x17
        /*000a*/ 	.short	(.L_9 - .L_8)
.L_8:
        /*000c*/ 	.word	0x00000000
        /*0010*/ 	.short	0x0003
        /*0012*/ 	.short	0x0018
        /*0014*/ 	.byte	0x00, 0xf0, 0x11, 0x00


	//----- nvinfo : EIATTR_KPARAM_INFO
	.align		4
.L_9:
        /*0018*/ 	.byte	0x04, 0x17
        /*001a*/ 	.short	(.L_11 - .L_10)
.L_10:
        /*001c*/ 	.word	0x00000000
        /*0020*/ 	.short	0x0002
        /*0022*/ 	.short	0x0010
        /*0024*/ 	.byte	0x00, 0xf5, 0x21, 0x00


	//----- nvinfo : EIATTR_KPARAM_INFO
	.align		4
.L_11:
        /*0028*/ 	.byte	0x04, 0x17
        /*002a*/ 	.short	(.L_13 - .L_12)
.L_12:
        /*002c*/ 	.word	0x00000000
        /*0030*/ 	.short	0x0001
        /*0032*/ 	.short	0x0008
        /*0034*/ 	.byte	0x00, 0xf5, 0x21, 0x00


	//----- nvinfo : EIATTR_KPARAM_INFO
	.align		4
.L_13:
        /*0038*/ 	.byte	0x04, 0x17
        /*003a*/ 	.short	(.L_15 - .L_14)
.L_14:
        /*003c*/ 	.word	0x00000000
        /*0040*/ 	.short	0x0000
        /*0042*/ 	.short	0x0000
        /*0044*/ 	.byte	0x00, 0xf5, 0x21, 0x00


	//----- nvinfo : EIATTR_SPARSE_MMA_MASK
	.align		4
.L_15:
        /*0048*/ 	.byte	0x03, 0x50
        /*004a*/ 	.short	0x0000


	//----- nvinfo : EIATTR_MAXREG_COUNT
	.align		4
        /*004c*/ 	.byte	0x03, 0x1b
        /*004e*/ 	.short	0x00ff


	//----- nvinfo : EIATTR_NUM_BARRIERS
	.align		4
        /*0050*/ 	.byte	0x02, 0x4c
        /*0052*/ 	.byte	0x01
	.zero		1


	//----- nvinfo : EIATTR_MERCURY_ISA_VERSION
	.align		4
        /*0054*/ 	.byte	0x03, 0x5f
        /*0056*/ 	.short	0x0101


	//----- nvinfo : EIATTR_VRC_CTA_INIT_COUNT
	.align		4
        /*0058*/ 	.byte	0x02, 0x4a
	.zero		1
	.zero		1


	//----- nvinfo : EIATTR_EXIT_INSTR_OFFSETS
	.align		4
        /*005c*/ 	.byte	0x04, 0x1c
        /*005e*/ 	.short	(.L_17 - .L_16)


	//   ....[0]....
.L_16:
        /*0060*/ 	.word	0x00000240


	//   ....[1]....
        /*0064*/ 	.word	0x000002b0


	//----- nvinfo : EIATTR_CRS_STACK_SIZE
	.align		4
.L_17:
        /*0068*/ 	.byte	0x04, 0x1e
        /*006a*/ 	.short	(.L_19 - .L_18)
.L_18:
        /*006c*/ 	.word	0x00000000


	//----- nvinfo : EIATTR_CBANK_PARAM_SIZE
	.align		4
.L_19:
        /*0070*/ 	.byte	0x03, 0x19
        /*0072*/ 	.short	0x001c


	//----- nvinfo : EIATTR_PARAM_CBANK
	.align		4
        /*0074*/ 	.byte	0x04, 0x0a
        /*0076*/ 	.short	(.L_21 - .L_20)
	.align		4
.L_20:
        /*0078*/ 	.word	index@(.nv.constant0._Z13min_reductionPfPjS0_j)
        /*007c*/ 	.short	0x0380
        /*007e*/ 	.short	0x001c


	//----- nvinfo : EIATTR_SW_WAR
	.align		4
.L_21:
        /*0080*/ 	.byte	0x04, 0x36
        /*0082*/ 	.short	(.L_23 - .L_22)
.L_22:
        /*0084*/ 	.word	0x00000008
.L_23:


//--------------------- .nv.callgraph             --------------------------
	.section	.nv.callgraph,"",@"SHT_CUDA_CALLGRAPH"
	.align	4
	.sectionentsize	8
	.align		4
        /*0000*/ 	.word	0x00000000
	.align		4
        /*0004*/ 	.word	0xffffffff
	.align		4
        /*0008*/ 	.word	0x00000000
	.align		4
        /*000c*/ 	.word	0xfffffffe
	.align		4
        /*0010*/ 	.word	0x00000000
	.align		4
        /*0014*/ 	.word	0xfffffffd
	.align		4
        /*0018*/ 	.word	0x00000000
	.align		4
        /*001c*/ 	.word	0xfffffffc


//--------------------- .text._Z13min_reductionPfPjS0_j --------------------------
	.section	.text._Z13min_reductionPfPjS0_j,"ax",@progbits
	.align	128
        .global         _Z13min_reductionPfPjS0_j
        .type           _Z13min_reductionPfPjS0_j,@function
        .size           _Z13min_reductionPfPjS0_j,(.L_x_4 - _Z13min_reductionPfPjS0_j)
        .other          _Z13min_reductionPfPjS0_j,@"STO_CUDA_ENTRY STV_DEFAULT"
_Z13min_reductionPfPjS0_j:
.text._Z13min_reductionPfPjS0_j:
[----:B------:R-:W-:Y:S01]  /*0000*/  LDC R1, c[0x0][0x37c] ;  /* 0x0000df00ff017b82 */ /* 0x000fe20000000800 */
[----:B------:R-:W0:Y:S07]  /*0010*/  S2R R0, SR_CTAID.X ;  /* 0x0000000000007919 */ /* 0x000e2e0000002500 */
[----:B------:R-:W1:Y:S01]  /*0020*/  LDC R12, c[0x0][0x360] ;  /* 0x0000d800ff0c7b82 */ /* 0x000e620000000800 */
[----:B------:R-:W2:Y:S01]  /*0030*/  LDCU UR6, c[0x0][0x398] ;  /* 0x00007300ff0677ac */ /* 0x000ea20008000800 */
[----:B------:R-:W3:Y:S01]  /*0040*/  S2R R14, SR_TID.X ;  /* 0x00000000000e7919 */ /* 0x000ee20000002100 */
[----:B------:R-:W4:Y:S01]  /*0050*/  LDCU.64 UR4, c[0x0][0x358] ;  /* 0x00006b00ff0477ac */ /* 0x000f220008000a00 */
[----:B------:R-:W0:Y:S01]  /*0060*/  LDCU UR7, c[0x0][0x398] ;  /* 0x00007300ff0777ac */ /* 0x000e220008000800 */
[C---:B-1----:R-:W-:Y:S01]  /*0070*/  ISETP.GE.U32.AND P0, PT, R12.reuse, 0x2, PT ;  /* 0x000000020c00780c */ /* 0x042fe20003f06070 */
[----:B0-----:R-:W-:-:S04]  /*0080*/  IMAD R13, R12, R0, RZ ;  /* 0x000000000c0d7224 */ /* 0x001fc800078e02ff */
[----:B---3--:R-:W-:-:S05]  /*0090*/  IMAD.IADD R15, R13, 0x1, R14 ;  /* 0x000000010d0f7824 */ /* 0x008fca00078e020e */
[----:B--2---:R-:W-:-:S13]  /*00a0*/  ISETP.GE.U32.OR P0, PT, R15, UR6, !P0 ;  /* 0x000000060f007c0c */ /* 0x004fda000c706470 */
[----:B----4-:R-:W-:Y:S05]  /*00b0*/  @P0 BRA `(.L_x_0) ;  /* 0x00000000005c0947 */ /* 0x010fea0003800000 */
[----:B------:R-:W0:Y:S08]  /*00c0*/  LDC.64 R4, c[0x0][0x388] ;  /* 0x0000e200ff047b82 */ /* 0x000e300000000a00 */
[----:B------:R-:W1:Y:S01]  /*00d0*/  LDC.64 R2, c[0x0][0x380] ;  /* 0x0000e000ff027b82 */ /* 0x000e620000000a00 */
[----:B0-----:R-:W-:-:S07]  /*00e0*/  IMAD.WIDE R4, R15, 0x4, R4 ;  /* 0x000000040f047825 */ /* 0x001fce00078e0204 */
.L_x_2:
[--C-:B------:R-:W-:Y:S01]  /*00f0*/  IMAD.MOV.U32 R16, RZ, RZ, R12.reuse ;  /* 0x000000ffff107224 */ /* 0x100fe200078e000c */
[----:B------:R-:W-:-:S04]  /*0100*/  SHF.R.U32.HI R12, RZ, 0x1, R12 ;  /* 0x00000001ff0c7819 */ /* 0x000fc8000001160c */
[----:B------:R-:W-:-:S04]  /*0110*/  IADD3 R6, PT, PT, R15, R12, RZ ;  /* 0x0000000c0f067210 */ /* 0x000fc80007ffe0ff */
[----:B------:R-:W-:-:S04]  /*0120*/  ISETP.GE.U32.AND P0, PT, R6, UR7, PT ;  /* 0x0000000706007c0c */ /* 0x000fc8000bf06070 */
[----:B------:R-:W-:-:S13]  /*0130*/  ISETP.GE.U32.OR P0, PT, R14, R12, P0 ;  /* 0x0000000c0e00720c */ /* 0x000fda0000706470 */
[----:B0-----:R-:W-:Y:S05]  /*0140*/  @P0 BRA `(.L_x_1) ;  /* 0x0000000000280947 */ /* 0x001fea0003800000 */
[----:B------:R-:W-:Y:S01]  /*0150*/  LEA R10, P0, R12, R4, 0x2 ;  /* 0x000000040c0a7211 */ /* 0x000fe200078010ff */
[----:B------:R-:W1:Y:S04]  /*0160*/  LDG.E R7, desc[UR4][R4.64] ;  /* 0x0000000404077981 */ /* 0x000e68000c1e1900 */
[----:B------:R-:W-:-:S06]  /*0170*/  IMAD.X R11, RZ, RZ, R5, P0 ;  /* 0x000000ffff0b7224 */ /* 0x000fcc00000e0605 */
[----:B------:R-:W2:Y:S01]  /*0180*/  LDG.E R11, desc[UR4][R10.64] ;  /* 0x000000040a0b7981 */ /* 0x000ea2000c1e1900 */
[----:B-1----:R-:W-:-:S06]  /*0190*/  IMAD.WIDE.U32 R6, R7, 0x4, R2 ;  /* 0x0000000407067825 */ /* 0x002fcc00078e0002 */
[----:B------:R-:W3:Y:S01]  /*01a0*/  LDG.E R6, desc[UR4][R6.64] ;  /* 0x0000000406067981 */ /* 0x000ee2000c1e1900 */
[----:B--2---:R-:W-:-:S06]  /*01b0*/  IMAD.WIDE.U32 R8, R11, 0x4, R2 ;  /* 0x000000040b087825 */ /* 0x004fcc00078e0002 */
[----:B------:R-:W3:Y:S02]  /*01c0*/  LDG.E R9, desc[UR4][R8.64] ;  /* 0x0000000408097981 */ /* 0x000ee4000c1e1900 */
[----:B---3--:R-:W-:-:S13]  /*01d0*/  FSETP.GEU.AND P0, PT, R6, R9, PT ;  /* 0x000000090600720b */ /* 0x008fda0003f0e000 */
[----:B------:R0:W-:Y:S02]  /*01e0*/  @!P0 STG.E desc[UR4][R4.64], R11 ;  /* 0x0000000b04008986 */ /* 0x0001e4000c101904 */
.L_x_1:
[----:B------:R-:W-:Y:S01]  /*01f0*/  ISETP.GT.U32.AND P0, PT, R16, 0x3, PT ;  /* 0x000000031000780c */ /* 0x000fe20003f04070 */
[----:B------:R-:W-:Y:S05]  /*0200*/  WARPSYNC.ALL ;  /* 0x0000000000007948 */ /* 0x000fea0003800000 */
[----:B------:R-:W-:Y:S07]  /*0210*/  BAR.SYNC.DEFER_BLOCKING 0x0 ;  /* 0x0000000000007b1d */ /* 0x000fee0000010000 */
[----:B------:R-:W-:Y:S05]  /*0220*/  @P0 BRA `(.L_x_2) ;  /* 0xfffffffc00b00947 */ /* 0x000fea000383ffff */
.L_x_0:
[----:B------:R-:W-:-:S13]  /*0230*/  ISETP.NE.AND P0, PT, R14, RZ, PT ;  /* 0x000000ff0e00720c */ /* 0x000fda0003f05270 */
[----:B------:R-:W-:Y:S05]  /*0240*/  @P0 EXIT ;  /* 0x000000000000094d */ /* 0x000fea0003800000 */
[----:B-1----:R-:W1:Y:S08]  /*0250*/  LDC.64 R2, c[0x0][0x388] ;  /* 0x0000e200ff027b82 */ /* 0x002e700000000a00 */
[----:B0-----:R-:W0:Y:S01]  /*0260*/  LDC.64 R4, c[0x0][0x390] ;  /* 0x0000e400ff047b82 */ /* 0x001e220000000a00 */
[----:B-1----:R-:W-:-:S06]  /*0270*/  IMAD.WIDE.U32 R2, R13, 0x4, R2 ;  /* 0x000000040d027825 */ /* 0x002fcc00078e0002 */
[----:B------:R-:W2:Y:S01]  /*0280*/  LDG.E R3, desc[UR4][R2.64] ;  /* 0x0000000402037981 */ /* 0x000ea2000c1e1900 */
[----:B0-----:R-:W-:-:S05]  /*0290*/  IMAD.WIDE.U32 R4, R0, 0x4, R4 ;  /* 0x0000000400047825 */ /* 0x001fca00078e0004 */
[----:B--2---:R-:W-:Y:S01]  /*02a0*/  STG.E desc[UR4][R4.64], R3 ;  /* 0x0000000304007986 */ /* 0x004fe2000c101904 */
[----:B------:R-:W-:Y:S05]  /*02b0*/  EXIT ;  /* 0x000000000000794d */ /* 0x000fea0003800000 */
.L_x_3:
[----:B------:R-:W-:-:S00]  /*02c0*/  BRA `(.L_x_3) ;  /* 0xfffffffc00fc7947 */ /* 0x000fc0000383ffff */
[----:B------:R-:W-:-:S00]  /*02d0*/  NOP ;  /* 0x0000000000007918 */ /* 0x000fc00000000000 */
        /* <DEDUP_REMOVED lines=10> */
.L_x_4:


//--------------------- .nv.shared.reserved.0     --------------------------
	.section	.nv.shared.reserved.0,"aw",@nobits
	.weak		__nv_reservedSMEM_offset_0_alias
	.size		__nv_reservedSMEM_offset_0_alias, 0, 64
	.other		__nv_reservedSMEM_offset_0_alias,@"STO_CUDA_RESERVED_SHARED STV_DEFAULT"
__nv_reservedSMEM_offset_0_alias:
	.zero		0
	.zero		64


//--------------------- .nv.constant0._Z13min_reductionPfPjS0_j --------------------------
	.section	.nv.constant0._Z13min_reductionPfPjS0_j,"a",@progbits
	.sectionflags	@""
	.align	4
.nv.constant0._Z13min_reductionPfPjS0_j:
	.zero		924


//--------------------- SYMBOLS --------------------------

	.type		.nv.reservedSmem.offset0,@object
	.size		.nv.reservedSmem.offset0,0x4
